	.headerflags	@"EF_CUDA_TEXMODE_UNIFIED EF_CUDA_64BIT_ADDRESS EF_CUDA_ACCELERATORS EF_CUDA_SM90 EF_CUDA_VIRTUAL_SM(EF_CUDA_SM90)"
	.elftype	@"ET_EXEC"


//--------------------- .nv.info                  --------------------------
	.section	.nv.info,"",@"SHT_CUDA_INFO"
	.align	4


	//----- nvinfo : EIATTR_REGCOUNT
	.align		4
        /*0000*/ 	.byte	0x04, 0x2f
        /*0002*/ 	.short	(.L_1 - .L_0)
	.align		4
.L_0:
        /*0004*/ 	.word	index@(triton_poi_fused_cat_80)
        /*0008*/ 	.word	0x0000000e


	//----- nvinfo : EIATTR_MIN_STACK_SIZE
	.align		4
.L_1:
        /*000c*/ 	.byte	0x04, 0x12
        /*000e*/ 	.short	(.L_3 - .L_2)
	.align		4
.L_2:
        /*0010*/ 	.word	index@(triton_poi_fused_cat_80)
        /*0014*/ 	.word	0x00000000


	//----- nvinfo : EIATTR_FRAME_SIZE
	.align		4
.L_3:
        /*0018*/ 	.byte	0x04, 0x11
        /*001a*/ 	.short	(.L_5 - .L_4)
	.align		4
.L_4:
        /*001c*/ 	.word	index@(triton_poi_fused_cat_80)
        /*0020*/ 	.word	0x00000000


	//----- nvinfo : EIATTR_MIN_STACK_SIZE
	.align		4
.L_5:
        /*0024*/ 	.byte	0x04, 0x12
        /*0026*/ 	.short	(.L_7 - .L_6)
	.align		4
.L_6:
        /*0028*/ 	.word	index@(triton_poi_fused_cat_80)
        /*002c*/ 	.word	0x00000000
.L_7:


//--------------------- .nv.info.triton_poi_fused_cat_80 --------------------------
	.section	.nv.info.triton_poi_fused_cat_80,"",@"SHT_CUDA_INFO"
	.sectionflags	@""
	.align	4


	//----- nvinfo : EIATTR_CUDA_API_VERSION
	.align		4
        /*0000*/ 	.byte	0x04, 0x37
        /*0002*/ 	.short	(.L_9 - .L_8)
.L_8:
        /*0004*/ 	.word	0x0000007c


	//----- nvinfo : EIATTR_KPARAM_INFO
	.align		4
.L_9:
        /*0008*/ 	.byte	0x04, 0x17
        /*000a*/ 	.short	(.L_11 - .L_10)
.L_10:
        /*000c*/ 	.word	0x00000000
        /*0010*/ 	.short	0x0003
        /*0012*/ 	.short	0x0018
        /*0014*/ 	.byte	0x00, 0xf0, 0x11, 0x00


	//----- nvinfo : EIATTR_KPARAM_INFO
	.align		4
.L_11:
        /*0018*/ 	.byte	0x04, 0x17
        /*001a*/ 	.short	(.L_13 - .L_12)
.L_12:
        /*001c*/ 	.word	0x00000000
        /*0020*/ 	.short	0x0002
        /*0022*/ 	.short	0x0010
        /*0024*/ 	.byte	0x00, 0xf4, 0x21, 0x00


	//----- nvinfo : EIATTR_KPARAM_INFO
	.align		4
.L_13:
        /*0028*/ 	.byte	0x04, 0x17
        /*002a*/ 	.short	(.L_15 - .L_14)
.L_14:
        /*002c*/ 	.word	0x00000000
        /*0030*/ 	.short	0x0001
        /*0032*/ 	.short	0x0008
        /*0034*/ 	.byte	0x00, 0xf4, 0x21, 0x00


	//----- nvinfo : EIATTR_KPARAM_INFO
	.align		4
.L_15:
        /*0038*/ 	.byte	0x04, 0x17
        /*003a*/ 	.short	(.L_17 - .L_16)
.L_16:
        /*003c*/ 	.word	0x00000000
        /*0040*/ 	.short	0x0000
        /*0042*/ 	.short	0x0000
        /*0044*/ 	.byte	0x00, 0xf4, 0x21, 0x00


	//----- nvinfo : EIATTR_SPARSE_MMA_MASK
	.align		4
.L_17:
        /*0048*/ 	.byte	0x03, 0x50
        /*004a*/ 	.short	0x0000


	//----- nvinfo : EIATTR_MAXREG_COUNT
	.align		4
        /*004c*/ 	.byte	0x03, 0x1b
        /*004e*/ 	.short	0x00ff


	//----- nvinfo : EIATTR_EXIT_INSTR_OFFSETS
	.align		4
        /*0050*/ 	.byte	0x04, 0x1c
        /*0052*/ 	.short	(.L_19 - .L_18)


	//   ....[0]....
.L_18:
        /*0054*/ 	.word	0x00000170


	//   ....[1]....
        /*0058*/ 	.word	0x00000190


	//----- nvinfo : EIATTR_REQNTID
	.align		4
.L_19:
        /*005c*/ 	.byte	0x04, 0x10
        /*005e*/ 	.short	(.L_21 - .L_20)
.L_20:
        /*0060*/ 	.word	0x00000080
        /*0064*/ 	.word	0x00000001
        /*0068*/ 	.word	0x00000001


	//----- nvinfo : EIATTR_CBANK_PARAM_SIZE
	.align		4
.L_21:
        /*006c*/ 	.byte	0x03, 0x19
        /*006e*/ 	.short	0x001c


	//----- nvinfo : EIATTR_PARAM_CBANK
	.align		4
        /*0070*/ 	.byte	0x04, 0x0a
        /*0072*/ 	.short	(.L_23 - .L_22)
	.align		4
.L_22:
        /*0074*/ 	.word	index@(.nv.constant0.triton_poi_fused_cat_80)
        /*0078*/ 	.short	0x0210
        /*007a*/ 	.short	0x001c


	//----- nvinfo : EIATTR_SW_WAR
	.align		4
.L_23:
        /*007c*/ 	.byte	0x04, 0x36
        /*007e*/ 	.short	(.L_25 - .L_24)
.L_24:
        /*0080*/ 	.word	0x00000008
.L_25:


//--------------------- .nv.callgraph             --------------------------
	.section	.nv.callgraph,"",@"SHT_CUDA_CALLGRAPH"
	.align	4
	.sectionentsize	8
	.align		4
        /*0000*/ 	.word	0x00000000
	.align		4
        /*0004*/ 	.word	0xffffffff
	.align		4
        /*0008*/ 	.word	0x00000000
	.align		4
        /*000c*/ 	.word	0xfffffffe
	.align		4
        /*0010*/ 	.word	0x00000000
	.align		4
        /*0014*/ 	.word	0xfffffffd
	.align		4
        /*0018*/ 	.word	0x00000000
	.align		4
        /*001c*/ 	.word	0xfffffffc


//--------------------- .text.triton_poi_fused_cat_80 --------------------------
	.section	.text.triton_poi_fused_cat_80,"ax",@progbits
	.align	128
        .global         triton_poi_fused_cat_80
        .type           triton_poi_fused_cat_80,@function
        .size           triton_poi_fused_cat_80,(.L_x_1 - triton_poi_fused_cat_80)
        .other          triton_poi_fused_cat_80,@"STO_CUDA_ENTRY STV_DEFAULT"
triton_poi_fused_cat_80:
.text.triton_poi_fused_cat_80:
[----:B------:R-:W0:Y:S02]  /*0000*/  LDC R1, c[0x0][0x28] ;  /* 0x00000a00ff017b82 */ /* 0x000e240000000800 */
[----:B------:R-:W1:Y:S01]  /*0010*/  S2R R0, SR_TID.X ;  /* 0x0000000000007919 */ /* 0x000e620000002100 */
[----:B------:R-:W2:Y:S01]  /*0020*/  LDC.64 R2, c[0x0][0x210] ;  /* 0x00008400ff027b82 */ /* 0x000ea20000000a00 */
[----:B------:R-:W-:Y:S01]  /*0030*/  IMAD.MOV.U32 R11, RZ, RZ, RZ ;  /* 0x000000ffff0b7224 */ /* 0x000fe200078e00ff */
[----:B------:R-:W-:Y:S01]  /*0040*/  ULDC.64 UR4, c[0x0][0x208] ;  /* 0x0000820000047ab9 */ /* 0x000fe20000000a00 */
[----:B------:R-:W3:Y:S05]  /*0050*/  S2R R9, SR_CTAID.X ;  /* 0x0000000000097919 */ /* 0x000eea0000002500 */
[----:B------:R-:W4:Y:S08]  /*0060*/  LDC.64 R4, c[0x0][0x218] ;  /* 0x00008600ff047b82 */ /* 0x000f300000000a00 */
[----:B------:R-:W5:Y:S01]  /*0070*/  LDC.64 R6, c[0x0][0x220] ;  /* 0x00008800ff067b82 */ /* 0x000f620000000a00 */
[----:B-1----:R-:W-:-:S05]  /*0080*/  LOP3.LUT R0, R0, 0x7f, RZ, 0xc0, !PT ;  /* 0x0000007f00007812 */ /* 0x002fca00078ec0ff */
[----:B---3--:R-:W-:-:S04]  /*0090*/  IMAD R9, R9, 0x80, R0 ;  /* 0x0000008009097824 */ /* 0x008fc800078e0200 */
[C---:B--2---:R-:W-:Y:S01]  /*00a0*/  IMAD.WIDE R2, R9.reuse, 0x4, R2 ;  /* 0x0000000409027825 */ /* 0x044fe200078e0202 */
[----:B------:R-:W-:-:S13]  /*00b0*/  ISETP.GE.AND P0, PT, R9, 0x800, PT ;  /* 0x000008000900780c */ /* 0x000fda0003f06270 */
[----:B------:R5:W2:Y:S01]  /*00c0*/  @!P0 LDG.E R11, desc[UR4][R2.64] ;  /* 0x00000004020b8981 */ /* 0x000aa2000c1e1900 */
[----:B------:R-:W-:-:S04]  /*00d0*/  SHF.R.S32.HI R0, RZ, 0x1f, R9 ;  /* 0x0000001fff007819 */ /* 0x000fc80000011409 */
[----:B------:R-:W-:-:S04]  /*00e0*/  LEA.HI R0, R0, R9, RZ, 0x9 ;  /* 0x0000000900007211 */ /* 0x000fc800078f48ff */
[----:B------:R-:W-:Y:S02]  /*00f0*/  LOP3.LUT R8, R0, 0xfffffe00, RZ, 0xc0, !PT ;  /* 0xfffffe0000087812 */ /* 0x000fe400078ec0ff */
[----:B------:R-:W-:Y:S02]  /*0100*/  SHF.R.S32.HI R0, RZ, 0x9, R0 ;  /* 0x00000009ff007819 */ /* 0x000fe40000011400 */
[----:B------:R-:W-:-:S05]  /*0110*/  IADD3 R9, R9, -R8, RZ ;  /* 0x8000000809097210 */ /* 0x000fca0007ffe0ff */
[----:B------:R-:W-:-:S04]  /*0120*/  IMAD R9, R0, 0x4a00, R9 ;  /* 0x00004a0000097824 */ /* 0x000fc800078e0209 */
[----:B----4-:R-:W-:-:S04]  /*0130*/  IMAD.WIDE R4, R9, 0x4, R4 ;  /* 0x0000000409047825 */ /* 0x010fc800078e0204 */
[----:B------:R-:W-:-:S04]  /*0140*/  IMAD.IADD R9, R8, 0x1, R9 ;  /* 0x0000000108097824 */ /* 0x000fc800078e0209 */
[----:B-----5:R-:W-:Y:S01]  /*0150*/  IMAD.WIDE R2, R9, 0x4, R6 ;  /* 0x0000000409027825 */ /* 0x020fe200078e0206 */
[----:B--2---:R1:W-:Y:S01]  /*0160*/  @!P0 STG.E desc[UR4][R4.64], R11 ;  /* 0x0000000b04008986 */ /* 0x0043e2000c101904 */
[----:B------:R-:W-:Y:S05]  /*0170*/  @P0 EXIT ;  /* 0x000000000000094d */ /* 0x000fea0003800000 */
[----:B------:R-:W-:Y:S01]  /*0180*/  STG.E desc[UR4][R2.64], R11 ;  /* 0x0000000b02007986 */ /* 0x000fe2000c101904 */
[----:B------:R-:W-:Y:S05]  /*0190*/  EXIT ;  /* 0x000000000000794d */ /* 0x000fea0003800000 */
.L_x_0:
[----:B------:R-:W-:-:S00]  /*01a0*/  BRA `(.L_x_0) ;  /* 0xfffffffc00fc7947 */ /* 0x000fc0000383ffff */
[----:B------:R-:W-:-:S00]  /*01b0*/  NOP ;  /* 0x0000000000007918 */ /* 0x000fc00000000000 */
        /* <DEDUP_REMOVED lines=12> */
.L_x_1:


//--------------------- .nv.constant0.triton_poi_fused_cat_80 --------------------------
	.section	.nv.constant0.triton_poi_fused_cat_80,"a",@progbits
	.sectionflags	@""
	.align	4
.nv.constant0.triton_poi_fused_cat_80:
	.zero		556
